//
// Generated by NVIDIA NVVM Compiler
//
// Compiler Build ID: CL-36424714
// Cuda compilation tools, release 13.0, V13.0.88
// Based on NVVM 20.0.0
//

.version 9.0
.target sm_100
.address_size 64

	// .globl	_Z13matrixMulCUDAPdS_S_i

.visible .entry _Z13matrixMulCUDAPdS_S_i(
	.param .u64 .ptr .align 1 _Z13matrixMulCUDAPdS_S_i_param_0,
	.param .u64 .ptr .align 1 _Z13matrixMulCUDAPdS_S_i_param_1,
	.param .u64 .ptr .align 1 _Z13matrixMulCUDAPdS_S_i_param_2,
	.param .u32 _Z13matrixMulCUDAPdS_S_i_param_3
)
{
	.reg .pred 	%p<10>;
	.reg .b32 	%r<41>;
	.reg .b64 	%rd<67>;
	.reg .b64 	%fd<67>;

	ld.param.u64 	%rd14, [_Z13matrixMulCUDAPdS_S_i_param_0];
	ld.param.u64 	%rd15, [_Z13matrixMulCUDAPdS_S_i_param_1];
	ld.param.u32 	%r17, [_Z13matrixMulCUDAPdS_S_i_param_3];
	cvta.to.global.u64 	%rd1, %rd15;
	cvta.to.global.u64 	%rd2, %rd14;
	mov.u32 	%r18, %ctaid.y;
	mov.u32 	%r19, %ntid.y;
	mov.u32 	%r20, %tid.y;
	mad.lo.s32 	%r1, %r18, %r19, %r20;
	mov.u32 	%r21, %ctaid.x;
	mov.u32 	%r22, %ntid.x;
	mov.u32 	%r23, %tid.x;
	mad.lo.s32 	%r2, %r21, %r22, %r23;
	max.s32 	%r24, %r1, %r2;
	setp.ge.s32 	%p1, %r24, %r17;
	@%p1 bra 	$L__BB0_13;
	mul.lo.s32 	%r3, %r17, %r1;
	and.b32  	%r4, %r17, 7;
	setp.lt.u32 	%p2, %r17, 8;
	mov.f64 	%fd66, 0d0000000000000000;
	mov.b32 	%r39, 0;
	@%p2 bra 	$L__BB0_4;
	and.b32  	%r26, %r17, 2147483640;
	neg.s32 	%r37, %r26;
	mul.wide.s32 	%rd16, %r17, 8;
	add.s64 	%rd3, %rd1, %rd16;
	mul.wide.s32 	%rd17, %r17, 16;
	add.s64 	%rd4, %rd1, %rd17;
	mul.wide.s32 	%rd18, %r17, 24;
	add.s64 	%rd5, %rd1, %rd18;
	mul.wide.s32 	%rd19, %r17, 32;
	add.s64 	%rd6, %rd1, %rd19;
	mul.wide.s32 	%rd20, %r17, 40;
	add.s64 	%rd7, %rd1, %rd20;
	mul.wide.s32 	%rd21, %r17, 48;
	add.s64 	%rd8, %rd1, %rd21;
	mul.wide.s32 	%rd22, %r17, 56;
	add.s64 	%rd9, %rd1, %rd22;
	mul.wide.u32 	%rd23, %r3, 8;
	add.s64 	%rd24, %rd23, %rd2;
	add.s64 	%rd66, %rd24, 32;
	mov.f64 	%fd66, 0d0000000000000000;
	mov.u32 	%r36, %r2;
$L__BB0_3:
	.pragma "nounroll";
	and.b32  	%r39, %r17, 2147483640;
	mul.wide.s32 	%rd25, %r36, 8;
	add.s64 	%rd26, %rd3, %rd25;
	add.s64 	%rd27, %rd4, %rd25;
	add.s64 	%rd28, %rd5, %rd25;
	add.s64 	%rd29, %rd6, %rd25;
	add.s64 	%rd30, %rd7, %rd25;
	add.s64 	%rd31, %rd8, %rd25;
	add.s64 	%rd32, %rd9, %rd25;
	add.s64 	%rd33, %rd1, %rd25;
	ld.global.f64 	%fd16, [%rd66+-32];
	ld.global.f64 	%fd17, [%rd33];
	fma.rn.f64 	%fd18, %fd16, %fd17, %fd66;
	ld.global.f64 	%fd19, [%rd66+-24];
	ld.global.f64 	%fd20, [%rd26];
	fma.rn.f64 	%fd21, %fd19, %fd20, %fd18;
	ld.global.f64 	%fd22, [%rd66+-16];
	ld.global.f64 	%fd23, [%rd27];
	fma.rn.f64 	%fd24, %fd22, %fd23, %fd21;
	ld.global.f64 	%fd25, [%rd66+-8];
	ld.global.f64 	%fd26, [%rd28];
	fma.rn.f64 	%fd27, %fd25, %fd26, %fd24;
	ld.global.f64 	%fd28, [%rd66];
	ld.global.f64 	%fd29, [%rd29];
	fma.rn.f64 	%fd30, %fd28, %fd29, %fd27;
	ld.global.f64 	%fd31, [%rd66+8];
	ld.global.f64 	%fd32, [%rd30];
	fma.rn.f64 	%fd33, %fd31, %fd32, %fd30;
	ld.global.f64 	%fd34, [%rd66+16];
	ld.global.f64 	%fd35, [%rd31];
	fma.rn.f64 	%fd36, %fd34, %fd35, %fd33;
	ld.global.f64 	%fd37, [%rd66+24];
	ld.global.f64 	%fd38, [%rd32];
	fma.rn.f64 	%fd66, %fd37, %fd38, %fd36;
	add.s32 	%r37, %r37, 8;
	shl.b32 	%r27, %r17, 3;
	add.s32 	%r36, %r36, %r27;
	add.s64 	%rd66, %rd66, 64;
	setp.ne.s32 	%p3, %r37, 0;
	@%p3 bra 	$L__BB0_3;
$L__BB0_4:
	setp.eq.s32 	%p4, %r4, 0;
	@%p4 bra 	$L__BB0_12;
	and.b32  	%r12, %r17, 3;
	setp.lt.u32 	%p5, %r4, 4;
	@%p5 bra 	$L__BB0_7;
	add.s32 	%r28, %r39, %r3;
	mul.wide.u32 	%rd34, %r28, 8;
	add.s64 	%rd35, %rd2, %rd34;
	ld.global.f64 	%fd40, [%rd35];
	mad.lo.s32 	%r29, %r39, %r17, %r2;
	mul.wide.s32 	%rd36, %r29, 8;
	add.s64 	%rd37, %rd1, %rd36;
	ld.global.f64 	%fd41, [%rd37];
	fma.rn.f64 	%fd42, %fd40, %fd41, %fd66;
	cvt.u64.u32 	%rd38, %r3;
	cvt.u64.u32 	%rd39, %r39;
	add.s64 	%rd40, %rd39, %rd38;
	shl.b64 	%rd41, %rd40, 3;
	add.s64 	%rd42, %rd2, %rd41;
	ld.global.f64 	%fd43, [%rd42+8];
	mul.wide.s32 	%rd43, %r17, 8;
	add.s64 	%rd44, %rd37, %rd43;
	ld.global.f64 	%fd44, [%rd44];
	fma.rn.f64 	%fd45, %fd43, %fd44, %fd42;
	ld.global.f64 	%fd46, [%rd42+16];
	add.s64 	%rd45, %rd44, %rd43;
	ld.global.f64 	%fd47, [%rd45];
	fma.rn.f64 	%fd48, %fd46, %fd47, %fd45;
	ld.global.f64 	%fd49, [%rd42+24];
	add.s64 	%rd46, %rd45, %rd43;
	ld.global.f64 	%fd50, [%rd46];
	fma.rn.f64 	%fd66, %fd49, %fd50, %fd48;
	add.s32 	%r39, %r39, 4;
$L__BB0_7:
	setp.eq.s32 	%p6, %r12, 0;
	@%p6 bra 	$L__BB0_12;
	setp.eq.s32 	%p7, %r12, 1;
	@%p7 bra 	$L__BB0_10;
	add.s32 	%r30, %r39, %r3;
	mul.wide.u32 	%rd47, %r30, 8;
	add.s64 	%rd48, %rd2, %rd47;
	ld.global.f64 	%fd52, [%rd48];
	mad.lo.s32 	%r31, %r39, %r17, %r2;
	mul.wide.s32 	%rd49, %r31, 8;
	add.s64 	%rd50, %rd1, %rd49;
	ld.global.f64 	%fd53, [%rd50];
	fma.rn.f64 	%fd54, %fd52, %fd53, %fd66;
	cvt.u64.u32 	%rd51, %r3;
	cvt.u64.u32 	%rd52, %r39;
	add.s64 	%rd53, %rd52, %rd51;
	shl.b64 	%rd54, %rd53, 3;
	add.s64 	%rd55, %rd2, %rd54;
	ld.global.f64 	%fd55, [%rd55+8];
	mul.wide.s32 	%rd56, %r17, 8;
	add.s64 	%rd57, %rd50, %rd56;
	ld.global.f64 	%fd56, [%rd57];
	fma.rn.f64 	%fd66, %fd55, %fd56, %fd54;
	add.s32 	%r39, %r39, 2;
$L__BB0_10:
	and.b32  	%r32, %r17, 1;
	setp.eq.b32 	%p8, %r32, 1;
	not.pred 	%p9, %p8;
	@%p9 bra 	$L__BB0_12;
	add.s32 	%r33, %r39, %r3;
	mul.wide.u32 	%rd58, %r33, 8;
	add.s64 	%rd59, %rd2, %rd58;
	ld.global.f64 	%fd57, [%rd59];
	mad.lo.s32 	%r34, %r39, %r17, %r2;
	mul.wide.s32 	%rd60, %r34, 8;
	add.s64 	%rd61, %rd1, %rd60;
	ld.global.f64 	%fd58, [%rd61];
	fma.rn.f64 	%fd66, %fd57, %fd58, %fd66;
$L__BB0_12:
	ld.param.u64 	%rd65, [_Z13matrixMulCUDAPdS_S_i_param_2];
	add.s32 	%r35, %r3, %r2;
	cvta.to.global.u64 	%rd62, %rd65;
	mul.wide.s32 	%rd63, %r35, 8;
	add.s64 	%rd64, %rd62, %rd63;
	st.global.f64 	[%rd64], %fd66;
$L__BB0_13:
	ret;

}


// ===== COMPILED SASS (sm_100) =====

	.target	sm_100

	.elftype	@"ET_EXEC"


//--------------------- .note.nv.tkinfo           --------------------------
	.section	.note.nv.tkinfo,"",@"SHT_NOTE"
	.sectionflags	@"SHF_NOTE_NV_TKINFO"
	.tkinfo
        /*0018*/ 	.word	0x00000002
        /*0030*/ 	.string	""
        /*0030*/ 	.string	"ptxas"
        /*0030*/ 	.string	"Cuda compilation tools, release 13.0, V13.0.88"
        /*0030*/ 	.string	"Build cuda_13.0.r13.0/compiler.36424714_0"
        /*0030*/ 	.string	"-arch sm_100 -m 64 "



//--------------------- .note.nv.cuinfo           --------------------------
	.section	.note.nv.cuinfo,"",@"SHT_NOTE"
	.sectionflags	@"SHF_NOTE_NV_CUINFO"
        /*0018*/ 	.short	0x0002
        /*001a*/ 	.short	0x0064
        /*001c*/ 	.short	0x0082
	.zero		2


//--------------------- .nv.info                  --------------------------
	.section	.nv.info,"",@"SHT_CUDA_INFO"
	.align	4


	//----- nvinfo : EIATTR_REGCOUNT
	.align		4
        /*0000*/ 	.byte	0x04, 0x2f
        /*0002*/ 	.short	(.L_1 - .L_0)
	.align		4
.L_0:
        /*0004*/ 	.word	index@(_Z13matrixMulCUDAPdS_S_i)
        /*0008*/ 	.word	0x0000001e


	//----- nvinfo : EIATTR_FRAME_SIZE
	.align		4
.L_1:
        /*000c*/ 	.byte	0x04, 0x11
        /*000e*/ 	.short	(.L_3 - .L_2)
	.align		4
.L_2:
        /*0010*/ 	.word	index@(_Z13matrixMulCUDAPdS_S_i)
        /*0014*/ 	.word	0x00000000


	//----- nvinfo : EIATTR_MIN_STACK_SIZE
	.align		4
.L_3:
        /*0018*/ 	.byte	0x04, 0x12
        /*001a*/ 	.short	(.L_5 - .L_4)
	.align		4
.L_4:
        /*001c*/ 	.word	index@(_Z13matrixMulCUDAPdS_S_i)
        /*0020*/ 	.word	0x00000000
.L_5:


//--------------------- .nv.compat                --------------------------
	.section	.nv.compat,"",@"SHT_CUDA_COMPAT_INFO"
	.align	4
        /*0000*/ 	.byte	0x02, 0x09, 0x00, 0x00, 0x02, 0x02, 0x01, 0x00, 0x02, 0x05, 0x05, 0x00, 0x03, 0x07, 0x01, 0x01
        /*0010*/ 	.byte	0x02, 0x03, 0x00, 0x00, 0x02, 0x06, 0x01, 0x00, 0x04, 0x0b, 0x08, 0x00, 0x01, 0x00, 0x00, 0x00
        /*0020*/ 	.byte	0x00, 0x00, 0x00, 0x00


//--------------------- .nv.info._Z13matrixMulCUDAPdS_S_i --------------------------
	.section	.nv.info._Z13matrixMulCUDAPdS_S_i,"",@"SHT_CUDA_INFO"
	.sectionflags	@""
	.align	4


	//----- nvinfo : EIATTR_CUDA_API_VERSION
	.align		4
        /*0000*/ 	.byte	0x04, 0x37
        /*0002*/ 	.short	(.L_7 - .L_6)
.L_6:
        /*0004*/ 	.word	0x00000082


	//----- nvinfo : EIATTR_KPARAM_INFO
	.align		4
.L_7:
        /*0008*/ 	.byte	0x04, 0x17
        /*000a*/ 	.short	(.L_9 - .L_8)
.L_8:
        /*000c*/ 	.word	0x00000000
        /*0010*/ 	.short	0x0003
        /*0012*/ 	.short	0x0018
        /*0014*/ 	.byte	0x00, 0xf0, 0x11, 0x00


	//----- nvinfo : EIATTR_KPARAM_INFO
	.align		4
.L_9:
        /*0018*/ 	.byte	0x04, 0x17
        /*001a*/ 	.short	(.L_11 - .L_10)
.L_10:
        /*001c*/ 	.word	0x00000000
        /*0020*/ 	.short	0x0002
        /*0022*/ 	.short	0x0010
        /*0024*/ 	.byte	0x00, 0xf5, 0x21, 0x00


	//----- nvinfo : EIATTR_KPARAM_INFO
	.align		4
.L_11:
        /*0028*/ 	.byte	0x04, 0x17
        /*002a*/ 	.short	(.L_13 - .L_12)
.L_12:
        /*002c*/ 	.word	0x00000000
        /*0030*/ 	.short	0x0001
        /*0032*/ 	.short	0x0008
        /*0034*/ 	.byte	0x00, 0xf5, 0x21, 0x00


	//----- nvinfo : EIATTR_KPARAM_INFO
	.align		4
.L_13:
        /*0038*/ 	.byte	0x04, 0x17
        /*003a*/ 	.short	(.L_15 - .L_14)
.L_14:
        /*003c*/ 	.word	0x00000000
        /*0040*/ 	.short	0x0000
        /*0042*/ 	.short	0x0000
        /*0044*/ 	.byte	0x00, 0xf5, 0x21, 0x00


	//----- nvinfo : EIATTR_SPARSE_MMA_MASK
	.align		4
.L_15:
        /*0048*/ 	.byte	0x03, 0x50
        /*004a*/ 	.short	0x0000


	//----- nvinfo : EIATTR_MAXREG_COUNT
	.align		4
        /*004c*/ 	.byte	0x03, 0x1b
        /*004e*/ 	.short	0x00ff


	//----- nvinfo : EIATTR_MERCURY_ISA_VERSION
	.align		4
        /*0050*/ 	.byte	0x03, 0x5f
        /*0052*/ 	.short	0x0101


	//----- nvinfo : EIATTR_VRC_CTA_INIT_COUNT
	.align		4
        /*0054*/ 	.byte	0x02, 0x4a
	.zero		1
	.zero		1


	//----- nvinfo : EIATTR_EXIT_INSTR_OFFSETS
	.align		4
        /*0058*/ 	.byte	0x04, 0x1c
        /*005a*/ 	.short	(.L_17 - .L_16)


	//   ....[0]....
.L_16:
        /*005c*/ 	.word	0x000000c0


	//   ....[1]....
        /*0060*/ 	.word	0x00000ad0


	//----- nvinfo : EIATTR_CBANK_PARAM_SIZE
	.align		4
.L_17:
        /*0064*/ 	.byte	0x03, 0x19
        /*0066*/ 	.short	0x001c


	//----- nvinfo : EIATTR_PARAM_CBANK
	.align		4
        /*0068*/ 	.byte	0x04, 0x0a
        /*006a*/ 	.short	(.L_19 - .L_18)
	.align		4
.L_18:
        /*006c*/ 	.word	index@(.nv.constant0._Z13matrixMulCUDAPdS_S_i)
        /*0070*/ 	.short	0x0380
        /*0072*/ 	.short	0x001c


	//----- nvinfo : EIATTR_SW_WAR
	.align		4
.L_19:
        /*0074*/ 	.byte	0x04, 0x36
        /*0076*/ 	.short	(.L_21 - .L_20)
.L_20:
        /*0078*/ 	.word	0x00000008
.L_21:


//--------------------- .nv.callgraph             --------------------------
	.section	.nv.callgraph,"",@"SHT_CUDA_CALLGRAPH"
	.align	4
	.sectionentsize	8
	.align		4
        /*0000*/ 	.word	0x00000000
	.align		4
        /*0004*/ 	.word	0xffffffff
	.align		4
        /*0008*/ 	.word	0x00000000
	.align		4
        /*000c*/ 	.word	0xfffffffe
	.align		4
        /*0010*/ 	.word	0x00000000
	.align		4
        /*0014*/ 	.word	0xfffffffd
	.align		4
        /*0018*/ 	.word	0x00000000
	.align		4
        /*001c*/ 	.word	0xfffffffc


//--------------------- .text._Z13matrixMulCUDAPdS_S_i --------------------------
	.section	.text._Z13matrixMulCUDAPdS_S_i,"ax",@progbits
	.align	128
        .global         _Z13matrixMulCUDAPdS_S_i
        .type           _Z13matrixMulCUDAPdS_S_i,@function
        .size           _Z13matrixMulCUDAPdS_S_i,(.L_x_5 - _Z13matrixMulCUDAPdS_S_i)
        .other          _Z13matrixMulCUDAPdS_S_i,@"STO_CUDA_ENTRY STV_DEFAULT"
_Z13matrixMulCUDAPdS_S_i:
.text._Z13matrixMulCUDAPdS_S_i:
[----:B------:R-:W-:Y:S01]  /*0000*/  LDC R1, c[0x0][0x37c] ;  /* 0x0000df00ff017b82 */ /* 0x000fe20000000800 */
[----:B------:R-:W0:Y:S07]  /*0010*/  S2R R0, SR_TID.Y ;  /* 0x0000000000007919 */ /* 0x000e2e0000002200 */
[----:B------:R-:W0:Y:S01]  /*0020*/  S2UR UR4, SR_CTAID.Y ;  /* 0x00000000000479c3 */ /* 0x000e220000002600 */
[----:B------:R-:W1:Y:S01]  /*0030*/  LDCU UR18, c[0x0][0x398] ;  /* 0x00007300ff1277ac */ /* 0x000e620008000800 */
[----:B------:R-:W2:Y:S06]  /*0040*/  S2R R3, SR_TID.X ;  /* 0x0000000000037919 */ /* 0x000eac0000002100 */
[----:B------:R-:W0:Y:S08]  /*0050*/  LDC R21, c[0x0][0x364] ;  /* 0x0000d900ff157b82 */ /* 0x000e300000000800 */
[----:B------:R-:W2:Y:S08]  /*0060*/  S2UR UR5, SR_CTAID.X ;  /* 0x00000000000579c3 */ /* 0x000eb00000002500 */
[----:B------:R-:W2:Y:S01]  /*0070*/  LDC R2, c[0x0][0x360] ;  /* 0x0000d800ff027b82 */ /* 0x000ea20000000800 */
[----:B0-----:R-:W-:-:S02]  /*0080*/  IMAD R21, R21, UR4, R0 ;  /* 0x0000000415157c24 */ /* 0x001fc4000f8e0200 */
[----:B--2---:R-:W-:-:S05]  /*0090*/  IMAD R0, R2, UR5, R3 ;  /* 0x0000000502007c24 */ /* 0x004fca000f8e0203 */
[----:B------:R-:W-:-:S04]  /*00a0*/  VIMNMX R2, PT, PT, R21, R0, !PT ;  /* 0x0000000015027248 */ /* 0x000fc80007fe0100 */
[----:B-1----:R-:W-:-:S13]  /*00b0*/  ISETP.GE.AND P0, PT, R2, UR18, PT ;  /* 0x0000001202007c0c */ /* 0x002fda000bf06270 */
[----:B------:R-:W-:Y:S05]  /*00c0*/  @P0 EXIT ;  /* 0x000000000000094d */ /* 0x000fea0003800000 */
[----:B------:R-:W-:Y:S02]  /*00d0*/  UISETP.GE.U32.AND UP0, UPT, UR18, 0x8, UPT ;  /* 0x000000081200788c */ /* 0x000fe4000bf06070 */
[----:B------:R-:W-:Y:S01]  /*00e0*/  IMAD R21, R21, UR18, RZ ;  /* 0x0000001215157c24 */ /* 0x000fe2000f8e02ff */
[----:B------:R-:W-:Y:S01]  /*00f0*/  CS2R R12, SRZ ;  /* 0x00000000000c7805 */ /* 0x000fe2000001ff00 */
[----:B------:R-:W0:Y:S01]  /*0100*/  LDCU.64 UR16, c[0x0][0x358] ;  /* 0x00006b00ff1077ac */ /* 0x000e220008000a00 */
[----:B------:R-:W-:-:S04]  /*0110*/  UMOV UR4, URZ ;  /* 0x000000ff00047c82 */ /* 0x000fc80008000000 */
[----:B------:R-:W-:Y:S05]  /*0120*/  BRA.U !UP0, `(.L_x_0) ;  /* 0x0000000508147547 */ /* 0x000fea000b800000 */
[----:B------:R-:W1:Y:S01]  /*0130*/  LDCU.128 UR20, c[0x0][0x380] ;  /* 0x00007000ff1477ac */ /* 0x000e620008000c00 */
[----:B------:R-:W-:Y:S01]  /*0140*/  IMAD.MOV.U32 R20, RZ, RZ, R0 ;  /* 0x000000ffff147224 */ /* 0x000fe200078e0000 */
[----:B------:R-:W-:Y:S01]  /*0150*/  CS2R R12, SRZ ;  /* 0x00000000000c7805 */ /* 0x000fe2000001ff00 */
[----:B------:R-:W-:-:S04]  /*0160*/  ULOP3.LUT UR4, UR18, 0x7ffffff8, URZ, 0xc0, !UPT ;  /* 0x7ffffff812047892 */ /* 0x000fc8000f8ec0ff */
[----:B------:R-:W-:Y:S01]  /*0170*/  UIADD3 UR4, UPT, UPT, -UR4, URZ, URZ ;  /* 0x000000ff04047290 */ /* 0x000fe2000fffe1ff */
[----:B-1----:R-:W-:Y:S01]  /*0180*/  MOV R2, UR20 ;  /* 0x0000001400027c02 */ /* 0x002fe20008000f00 */
[----:B------:R-:W-:Y:S01]  /*0190*/  IMAD.U32 R3, RZ, RZ, UR21 ;  /* 0x00000015ff037e24 */ /* 0x000fe2000f8e00ff */
[----:B------:R-:W-:Y:S02]  /*01a0*/  UIMAD.WIDE UR6, UR18, 0x18, UR22 ;  /* 0x00000018120678a5 */ /* 0x000fe4000f8e0216 */
[----:B------:R-:W-:Y:S01]  /*01b0*/  UIMAD.WIDE UR8, UR18, 0x20, UR22 ;  /* 0x00000020120878a5 */ /* 0x000fe2000f8e0216 */
[----:B------:R-:W-:Y:S01]  /*01c0*/  IMAD.WIDE.U32 R2, R21, 0x8, R2 ;  /* 0x0000000815027825 */ /* 0x000fe200078e0002 */
[----:B------:R-:W-:Y:S02]  /*01d0*/  UIMAD.WIDE UR10, UR18, 0x28, UR22 ;  /* 0x00000028120a78a5 */ /* 0x000fe4000f8e0216 */
[----:B------:R-:W-:Y:S01]  /*01e0*/  UIMAD.WIDE UR12, UR18, 0x30, UR22 ;  /* 0x00000030120c78a5 */ /* 0x000fe2000f8e0216 */
[----:B------:R-:W-:Y:S01]  /*01f0*/  IADD3 R8, P0, PT, R2, 0x20, RZ ;  /* 0x0000002002087810 */ /* 0x000fe20007f1e0ff */
[----:B------:R-:W-:-:S03]  /*0200*/  UIMAD.WIDE UR14, UR18, 0x38, UR22 ;  /* 0x00000038120e78a5 */ /* 0x000fc6000f8e0216 */
[----:B------:R-:W-:-:S09]  /*0210*/  IADD3.X R9, PT, PT, RZ, R3, RZ, P0, !PT ;  /* 0x00000003ff097210 */ /* 0x000fd200007fe4ff */
.L_x_1:
[----:B------:R-:W-:Y:S01]  /*0220*/  HFMA2 R23, -RZ, RZ, 0, 4.76837158203125e-07 ;  /* 0x00000008ff177431 */ /* 0x000fe200000001ff */
[----:B------:R-:W-:Y:S01]  /*0230*/  UIMAD.WIDE UR24, UR18, 0x8, UR22 ;  /* 0x00000008121878a5 */ /* 0x000fe2000f8e0216 */
[----:B------:R-:W-:Y:S01]  /*0240*/  IMAD.MOV.U32 R2, RZ, RZ, R8 ;  /* 0x000000ffff027224 */ /* 0x000fe200078e0008 */
[----:B------:R-:W-:Y:S01]  /*0250*/  MOV R3, R9 ;  /* 0x0000000900037202 */ /* 0x000fe20000000f00 */
[----:B------:R-:W-:-:S03]  /*0260*/  UIMAD.WIDE UR20, UR18, 0x10, UR22 ;  /* 0x00000010121478a5 */ /* 0x000fc6000f8e0216 */
[----:B------:R-:W-:Y:S01]  /*0270*/  MOV R19, UR25 ;  /* 0x0000001900137c02 */ /* 0x000fe20008000f00 */
[----:B------:R-:W-:Y:S01]  /*0280*/  IMAD.U32 R18, RZ, RZ, UR24 ;  /* 0x00000018ff127e24 */ /* 0x000fe2000f8e00ff */
[----:B0-----:R-:W2:Y:S01]  /*0290*/  LDG.E.64 R24, desc[UR16][R2.64+-0x20] ;  /* 0xffffe01002187981 */ /* 0x001ea2000c1e1b00 */
[C---:B------:R-:W-:Y:S01]  /*02a0*/  IMAD.WIDE R22, R20.reuse, R23, UR22 ;  /* 0x0000001614167e25 */ /* 0x040fe2000f8e0217 */
[----:B------:R-:W-:Y:S02]  /*02b0*/  MOV R16, UR20 ;  /* 0x0000001400107c02 */ /* 0x000fe40008000f00 */
[----:B------:R-:W3:Y:S01]  /*02c0*/  LDG.E.64 R10, desc[UR16][R2.64+-0x18] ;  /* 0xffffe810020a7981 */ /* 0x000ee2000c1e1b00 */
[----:B------:R-:W-:-:S03]  /*02d0*/  IMAD.WIDE R18, R20, 0x8, R18 ;  /* 0x0000000814127825 */ /* 0x000fc600078e0212 */
[----:B------:R-:W2:Y:S01]  /*02e0*/  LDG.E.64 R22, desc[UR16][R22.64] ;  /* 0x0000001016167981 */ /* 0x000ea2000c1e1b00 */
[----:B------:R-:W-:-:S03]  /*02f0*/  IMAD.U32 R17, RZ, RZ, UR21 ;  /* 0x00000015ff117e24 */ /* 0x000fc6000f8e00ff */
[----:B------:R-:W3:Y:S01]  /*0300*/  LDG.E.64 R18, desc[UR16][R18.64] ;  /* 0x0000001012127981 */ /* 0x000ee2000c1e1b00 */
[----:B------:R-:W-:-:S04]  /*0310*/  IMAD.WIDE R16, R20, 0x8, R16 ;  /* 0x0000000814107825 */ /* 0x000fc800078e0210 */
[----:B------:R-:W-:Y:S01]  /*0320*/  HFMA2 R9, -RZ, RZ, 0, 4.76837158203125e-07 ;  /* 0x00000008ff097431 */ /* 0x000fe200000001ff */
[----:B------:R-:W4:Y:S04]  /*0330*/  LDG.E.64 R14, desc[UR16][R2.64+-0x10] ;  /* 0xfffff010020e7981 */ /* 0x000f28000c1e1b00 */
[----:B------:R-:W4:Y:S01]  /*0340*/  LDG.E.64 R16, desc[UR16][R16.64] ;  /* 0x0000001010107981 */ /* 0x000f22000c1e1b00 */
[----:B------:R-:W-:-:S03]  /*0350*/  IMAD.WIDE R8, R20, R9, UR6 ;  /* 0x0000000614087e25 */ /* 0x000fc6000f8e0209 */
[----:B------:R-:W5:Y:S04]  /*0360*/  LDG.E.64 R6, desc[UR16][R2.64+-0x8] ;  /* 0xfffff81002067981 */ /* 0x000f68000c1e1b00 */
[----:B------:R-:W5:Y:S01]  /*0370*/  LDG.E.64 R8, desc[UR16][R8.64] ;  /* 0x0000001008087981 */ /* 0x000f62000c1e1b00 */
[----:B------:R-:W-:-:S05]  /*0380*/  MOV R5, 0x8 ;  /* 0x0000000800057802 */ /* 0x000fca0000000f00 */
[----:B------:R-:W-:-:S06]  /*0390*/  IMAD.WIDE R4, R20, R5, UR8 ;  /* 0x0000000814047e25 */ /* 0x000fcc000f8e0205 */
[----:B------:R-:W5:Y:S01]  /*03a0*/  LDG.E.64 R4, desc[UR16][R4.64] ;  /* 0x0000001004047981 */ /* 0x000f62000c1e1b00 */
[----:B--2---:R-:W-:Y:S01]  /*03b0*/  DFMA R24, R24, R22, R12 ;  /* 0x000000161818722b */ /* 0x004fe2000000000c */
[----:B------:R-:W-:Y:S02]  /*03c0*/  IMAD.MOV.U32 R23, RZ, RZ, 0x8 ;  /* 0x00000008ff177424 */ /* 0x000fe400078e00ff */
[----:B------:R-:W2:Y:S02]  /*03d0*/  LDG.E.64 R12, desc[UR16][R2.64] ;  /* 0x00000010020c7981 */ /* 0x000ea4000c1e1b00 */
[----:B------:R-:W-:-:S03]  /*03e0*/  IMAD.WIDE R22, R20, R23, UR10 ;  /* 0x0000000a14167e25 */ /* 0x000fc6000f8e0217 */
[----:B---3--:R-:W-:Y:S01]  /*03f0*/  DFMA R18, R10, R18, R24 ;  /* 0x000000120a12722b */ /* 0x008fe20000000018 */
[----:B------:R-:W-:Y:S01]  /*0400*/  MOV R25, 0x8 ;  /* 0x0000000800197802 */ /* 0x000fe20000000f00 */
[----:B------:R-:W3:Y:S04]  /*0410*/  LDG.E.64 R10, desc[UR16][R2.64+0x8] ;  /* 0x00000810020a7981 */ /* 0x000ee8000c1e1b00 */
[----:B------:R-:W3:Y:S01]  /*0420*/  LDG.E.64 R22, desc[UR16][R22.64] ;  /* 0x0000001016167981 */ /* 0x000ee2000c1e1b00 */
[C---:B------:R-:W-:Y:S01]  /*0430*/  IMAD.WIDE R24, R20.reuse, R25, UR12 ;  /* 0x0000000c14187e25 */ /* 0x040fe2000f8e0219 */
[----:B----4-:R-:W-:Y:S01]  /*0440*/  DFMA R16, R14, R16, R18 ;  /* 0x000000100e10722b */ /* 0x010fe20000000012 */
[----:B------:R-:W-:Y:S01]  /*0450*/  MOV R19, 0x8 ;  /* 0x0000000800137802 */ /* 0x000fe20000000f00 */
[----:B------:R-:W4:Y:S04]  /*0460*/  LDG.E.64 R14, desc[UR16][R2.64+0x10] ;  /* 0x00001010020e7981 */ /* 0x000f28000c1e1b00 */
[----:B------:R-:W4:Y:S01]  /*0470*/  LDG.E.64 R24, desc[UR16][R24.64] ;  /* 0x0000001018187981 */ /* 0x000f22000c1e1b00 */
[----:B------:R-:W-:Y:S01]  /*0480*/  IMAD.WIDE R18, R20, R19, UR14 ;  /* 0x0000000e14127e25 */ /* 0x000fe2000f8e0213 */
[----:B-----5:R-:W-:-:S02]  /*0490*/  DFMA R8, R6, R8, R16 ;  /* 0x000000080608722b */ /* 0x020fc40000000010 */
[----:B------:R-:W5:Y:S04]  /*04a0*/  LDG.E.64 R6, desc[UR16][R2.64+0x18] ;  /* 0x0000181002067981 */ /* 0x000f68000c1e1b00 */
[----:B------:R-:W5:Y:S01]  /*04b0*/  LDG.E.64 R18, desc[UR16][R18.64] ;  /* 0x0000001012127981 */ /* 0x000f62000c1e1b00 */
[----:B------:R-:W-:-:S04]  /*04c0*/  UIADD3 UR4, UPT, UPT, UR4, 0x8, URZ ;  /* 0x0000000804047890 */ /* 0x000fc8000fffe0ff */
[----:B------:R-:W-:Y:S01]  /*04d0*/  UISETP.NE.AND UP0, UPT, UR4, URZ, UPT ;  /* 0x000000ff0400728c */ /* 0x000fe2000bf05270 */
[----:B--2---:R-:W-:-:S08]  /*04e0*/  DFMA R4, R12, R4, R8 ;  /* 0x000000040c04722b */ /* 0x004fd00000000008 */
[----:B---3--:R-:W-:-:S08]  /*04f0*/  DFMA R4, R10, R22, R4 ;  /* 0x000000160a04722b */ /* 0x008fd00000000004 */
[----:B----4-:R-:W-:Y:S01]  /*0500*/  DFMA R4, R14, R24, R4 ;  /* 0x000000180e04722b */ /* 0x010fe20000000004 */
[----:B------:R-:W-:-:S07]  /*0510*/  IADD3 R8, P0, PT, R2, 0x40, RZ ;  /* 0x0000004002087810 */ /* 0x000fce0007f1e0ff */
[----:B-----5:R-:W-:Y:S01]  /*0520*/  DFMA R12, R6, R18, R4 ;  /* 0x00000012060c722b */ /* 0x020fe20000000004 */
[----:B------:R-:W-:Y:S01]  /*0530*/  IMAD.U32 R5, RZ, RZ, UR18 ;  /* 0x00000012ff057e24 */ /* 0x000fe2000f8e00ff */
[----:B------:R-:W-:-:S04]  /*0540*/  IADD3.X R9, PT, PT, RZ, R3, RZ, P0, !PT ;  /* 0x00000003ff097210 */ /* 0x000fc800007fe4ff */
[----:B------:R-:W-:Y:S01]  /*0550*/  LEA R20, R5, R20, 0x3 ;  /* 0x0000001405147211 */ /* 0x000fe200078e18ff */
[----:B------:R-:W-:Y:S06]  /*0560*/  BRA.U UP0, `(.L_x_1) ;  /* 0xfffffffd002c7547 */ /* 0x000fec000b83ffff */
[----:B------:R-:W-:-:S12]  /*0570*/  ULOP3.LUT UR4, UR18, 0x7ffffff8, URZ, 0xc0, !UPT ;  /* 0x7ffffff812047892 */ /* 0x000fd8000f8ec0ff */
.L_x_0:
[----:B------:R-:W-:-:S04]  /*0580*/  ULOP3.LUT UR6, UR18, 0x7, URZ, 0xc0, !UPT ;  /* 0x0000000712067892 */ /* 0x000fc8000f8ec0ff */
[----:B------:R-:W-:-:S09]  /*0590*/  UISETP.NE.AND UP0, UPT, UR6, URZ, UPT ;  /* 0x000000ff0600728c */ /* 0x000fd2000bf05270 */
[----:B------:R-:W-:Y:S05]  /*05a0*/  BRA.U !UP0, `(.L_x_2) ;  /* 0x0000000508387547 */ /* 0x000fea000b800000 */
[----:B------:R-:W-:Y:S02]  /*05b0*/  UISETP.GE.U32.AND UP0, UPT, UR6, 0x4, UPT ;  /* 0x000000040600788c */ /* 0x000fe4000bf06070 */
[----:B------:R-:W-:-:S04]  /*05c0*/  ULOP3.LUT UR5, UR18, 0x3, URZ, 0xc0, !UPT ;  /* 0x0000000312057892 */ /* 0x000fc8000f8ec0ff */
[----:B------:R-:W-:-:S03]  /*05d0*/  UISETP.NE.AND UP1, UPT, UR5, URZ, UPT ;  /* 0x000000ff0500728c */ /* 0x000fc6000bf25270 */
[----:B------:R-:W-:Y:S08]  /*05e0*/  BRA.U !UP0, `(.L_x_3) ;  /* 0x00000001087c7547 */ /* 0x000ff0000b800000 */
[----:B------:R-:W1:Y:S01]  /*05f0*/  LDC.64 R10, c[0x0][0x380] ;  /* 0x0000e000ff0a7b82 */ /* 0x000e620000000a00 */
[----:B------:R-:W2:Y:S01]  /*0600*/  LDCU.64 UR6, c[0x0][0x380] ;  /* 0x00007000ff0677ac */ /* 0x000ea20008000a00 */
[----:B------:R-:W-:Y:S01]  /*0610*/  IMAD.U32 R5, RZ, RZ, UR4 ;  /* 0x00000004ff057e24 */ /* 0x000fe2000f8e00ff */
[C---:B------:R-:W-:Y:S01]  /*0620*/  IADD3 R3, PT, PT, R21.reuse, UR4, RZ ;  /* 0x0000000415037c10 */ /* 0x040fe2000fffe0ff */
[----:B------:R-:W-:Y:S01]  /*0630*/  IMAD.U32 R23, RZ, RZ, UR18 ;  /* 0x00000012ff177e24 */ /* 0x000fe2000f8e00ff */
[----:B------:R-:W-:Y:S01]  /*0640*/  IADD3 R2, P0, PT, R21, UR4, RZ ;  /* 0x0000000415027c10 */ /* 0x000fe2000ff1e0ff */
[----:B------:R-:W-:Y:S02]  /*0650*/  IMAD R5, R5, UR18, R0 ;  /* 0x0000001205057c24 */ /* 0x000fe4000f8e0200 */
[----:B------:R-:W3:Y:S01]  /*0660*/  LDC.64 R18, c[0x0][0x388] ;  /* 0x0000e200ff127b82 */ /* 0x000ee20000000a00 */
[----:B------:R-:W-:Y:S01]  /*0670*/  MOV R25, UR18 ;  /* 0x0000001200197c02 */ /* 0x000fe20008000f00 */
[----:B-1----:R-:W-:Y:S01]  /*0680*/  IMAD.WIDE.U32 R10, R3, 0x8, R10 ;  /* 0x00000008030a7825 */ /* 0x002fe200078e000a */
[----:B------:R-:W-:-:S02]  /*0690*/  IADD3.X R3, PT, PT, RZ, RZ, RZ, P0, !PT ;  /* 0x000000ffff037210 */ /* 0x000fc400007fe4ff */
[----:B--2---:R-:W-:-:S03]  /*06a0*/  LEA R16, P0, R2, UR6, 0x3 ;  /* 0x0000000602107c11 */ /* 0x004fc6000f8018ff */
[----:B0-----:R-:W2:Y:S01]  /*06b0*/  LDG.E.64 R10, desc[UR16][R10.64] ;  /* 0x000000100a0a7981 */ /* 0x001ea2000c1e1b00 */
[----:B---3--:R-:W-:Y:S01]  /*06c0*/  IMAD.WIDE R18, R5, 0x8, R18 ;  /* 0x0000000805127825 */ /* 0x008fe200078e0212 */
[----:B------:R-:W-:-:S04]  /*06d0*/  LEA.HI.X R17, R2, UR7, R3, 0x3, P0 ;  /* 0x0000000702117c11 */ /* 0x000fc800080f1c03 */
[----:B------:R-:W2:Y:S01]  /*06e0*/  LDG.E.64 R14, desc[UR16][R18.64] ;  /* 0x00000010120e7981 */ /* 0x000ea2000c1e1b00 */
[----:B------:R-:W-:-:S03]  /*06f0*/  IMAD.WIDE R22, R23, 0x8, R18 ;  /* 0x0000000817167825 */ /* 0x000fc600078e0212 */
[----:B------:R-:W3:Y:S04]  /*0700*/  LDG.E.64 R6, desc[UR16][R16.64+0x8] ;  /* 0x0000081010067981 */ /* 0x000ee8000c1e1b00 */
[----:B------:R-:W3:Y:S01]  /*0710*/  LDG.E.64 R8, desc[UR16][R22.64] ;  /* 0x0000001016087981 */ /* 0x000ee2000c1e1b00 */
[----:B------:R-:W-:Y:S01]  /*0720*/  IMAD.WIDE R24, R25, 0x8, R22 ;  /* 0x0000000819187825 */ /* 0x000fe200078e0216 */
[----:B------:R-:W-:Y:S02]  /*0730*/  MOV R27, UR18 ;  /* 0x00000012001b7c02 */ /* 0x000fe40008000f00 */
[----:B------:R-:W4:Y:S04]  /*0740*/  LDG.E.64 R2, desc[UR16][R16.64+0x10] ;  /* 0x0000101010027981 */ /* 0x000f28000c1e1b00 */
[----:B------:R-:W4:Y:S01]  /*0750*/  LDG.E.64 R4, desc[UR16][R24.64] ;  /* 0x0000001018047981 */ /* 0x000f22000c1e1b00 */
[----:B------:R-:W-:-:S03]  /*0760*/  IMAD.WIDE R26, R27, 0x8, R24 ;  /* 0x000000081b1a7825 */ /* 0x000fc600078e0218 */
[----:B------:R-:W5:Y:S04]  /*0770*/  LDG.E.64 R18, desc[UR16][R16.64+0x18] ;  /* 0x0000181010127981 */ /* 0x000f68000c1e1b00 */
[----:B------:R-:W5:Y:S01]  /*0780*/  LDG.E.64 R26, desc[UR16][R26.64] ;  /* 0x000000101a1a7981 */ /* 0x000f62000c1e1b00 */
[----:B------:R-:W-:Y:S01]  /*0790*/  UIADD3 UR4, UPT, UPT, UR4, 0x4, URZ ;  /* 0x0000000404047890 */ /* 0x000fe2000fffe0ff */
[----:B--2---:R-:W-:-:S08]  /*07a0*/  DFMA R10, R10, R14, R12 ;  /* 0x0000000e0a0a722b */ /* 0x004fd0000000000c */
[----:B---3--:R-:W-:-:S08]  /*07b0*/  DFMA R6, R6, R8, R10 ;  /* 0x000000080606722b */ /* 0x008fd0000000000a */
[----:B----4-:R-:W-:-:S08]  /*07c0*/  DFMA R2, R2, R4, R6 ;  /* 0x000000040202722b */ /* 0x010fd00000000006 */
[----:B-----5:R-:W-:-:S11]  /*07d0*/  DFMA R12, R18, R26, R2 ;  /* 0x0000001a120c722b */ /* 0x020fd60000000002 */
.L_x_3:
[----:B------:R-:W-:Y:S05]  /*07e0*/  BRA.U !UP1, `(.L_x_2) ;  /* 0x0000000109a87547 */ /* 0x000fea000b800000 */
[----:B------:R-:W-:Y:S01]  /*07f0*/  UISETP.NE.AND UP0, UPT, UR5, 0x1, UPT ;  /* 0x000000010500788c */ /* 0x000fe2000bf05270 */
[----:B------:R-:W-:Y:S01]  /*0800*/  IMAD.U32 R9, RZ, RZ, UR4 ;  /* 0x00000004ff097e24 */ /* 0x000fe2000f8e00ff */
[----:B------:R-:W-:Y:S02]  /*0810*/  ULOP3.LUT UR5, UR18, 0x1, URZ, 0xc0, !UPT ;  /* 0x0000000112057892 */ /* 0x000fe4000f8ec0ff */
[----:B------:R-:W-:Y:S02]  /*0820*/  MOV R11, UR18 ;  /* 0x00000012000b7c02 */ /* 0x000fe40008000f00 */
[----:B------:R-:W-:Y:S01]  /*0830*/  PLOP3.LUT P1, PT, PT, PT, UP0, 0x80, 0x8 ;  /* 0x000000000008781c */ /* 0x000fe20003f2f008 */
[----:B------:R-:W-:-:S04]  /*0840*/  UISETP.NE.U32.AND UP1, UPT, UR5, 0x1, UPT ;  /* 0x000000010500788c */ /* 0x000fc8000bf25070 */
[----:B------:R-:W1:Y:S02]  /*0850*/  @UP0 LDCU.128 UR8, c[0x0][0x380] ;  /* 0x00007000ff0807ac */ /* 0x000e640008000c00 */
[----:B------:R-:W-:Y:S01]  /*0860*/  PLOP3.LUT P0, PT, PT, PT, UP1, 0x80, 0x8 ;  /* 0x000000000008781c */ /* 0x000fe20003f0f018 */
[----:B------:R-:W2:Y:S05]  /*0870*/  @UP0 LDCU.64 UR6, c[0x0][0x380] ;  /* 0x00007000ff0607ac */ /* 0x000eaa0008000a00 */
[C---:B------:R-:W-:Y:S01]  /*0880*/  @P1 IADD3 R7, PT, PT, R21.reuse, UR4, RZ ;  /* 0x0000000415071c10 */ /* 0x040fe2000fffe0ff */
[----:B------:R-:W3:Y:S01]  /*0890*/  @!UP1 LDCU.128 UR12, c[0x0][0x380] ;  /* 0x00007000ff0c97ac */ /* 0x000ee20008000c00 */
[----:B------:R-:W-:Y:S01]  /*08a0*/  @P1 IADD3 R6, P2, PT, R21, UR4, RZ ;  /* 0x0000000415061c10 */ /* 0x000fe2000ff5e0ff */
[----:B------:R-:W-:Y:S01]  /*08b0*/  @P1 IMAD R9, R9, UR18, R0 ;  /* 0x0000001209091c24 */ /* 0x000fe2000f8e0200 */
[----:B------:R-:W-:Y:S01]  /*08c0*/  @UP0 UIADD3 UR4, UPT, UPT, UR4, 0x2, URZ ;  /* 0x0000000204040890 */ /* 0x000fe2000fffe0ff */
[----:B-1----:R-:W-:Y:S01]  /*08d0*/  MOV R2, UR8 ;  /* 0x0000000800027c02 */ /* 0x002fe20008000f00 */
[----:B------:R-:W-:Y:S01]  /*08e0*/  IMAD.U32 R3, RZ, RZ, UR9 ;  /* 0x00000009ff037e24 */ /* 0x000fe2000f8e00ff */
[----:B------:R-:W-:-:S02]  /*08f0*/  MOV R4, UR10 ;  /* 0x0000000a00047c02 */ /* 0x000fc40008000f00 */
[----:B------:R-:W-:Y:S01]  /*0900*/  MOV R5, UR11 ;  /* 0x0000000b00057c02 */ /* 0x000fe20008000f00 */
[----:B------:R-:W-:-:S04]  /*0910*/  @P1 IMAD.WIDE.U32 R2, R7, 0x8, R2 ;  /* 0x0000000807021825 */ /* 0x000fc800078e0002 */
[----:B------:R-:W-:Y:S01]  /*0920*/  @P1 IMAD.WIDE R4, R9, 0x8, R4 ;  /* 0x0000000809041825 */ /* 0x000fe200078e0204 */
[----:B------:R-:W-:Y:S01]  /*0930*/  MOV R19, UR4 ;  /* 0x0000000400137c02 */ /* 0x000fe20008000f00 */
[----:B0-----:R-:W4:Y:S02]  /*0940*/  @P1 LDG.E.64 R2, desc[UR16][R2.64] ;  /* 0x0000001002021981 */ /* 0x001f24000c1e1b00 */
[----:B------:R-:W-:Y:S01]  /*0950*/  @P1 IMAD.X R7, RZ, RZ, RZ, P2 ;  /* 0x000000ffff071224 */ /* 0x000fe200010e06ff */
[----:B--2---:R-:W-:-:S04]  /*0960*/  @P1 LEA R8, P2, R6, UR6, 0x3 ;  /* 0x0000000606081c11 */ /* 0x004fc8000f8418ff */
[----:B------:R-:W-:Y:S01]  /*0970*/  @P1 LEA.HI.X R9, R6, UR7, R7, 0x3, P2 ;  /* 0x0000000706091c11 */ /* 0x000fe200090f1c07 */
[----:B------:R-:W-:Y:S02]  /*0980*/  @P1 IMAD.WIDE R6, R11, 0x8, R4 ;  /* 0x000000080b061825 */ /* 0x000fe400078e0204 */
[----:B------:R-:W4:Y:S01]  /*0990*/  @P1 LDG.E.64 R4, desc[UR16][R4.64] ;  /* 0x0000001004041981 */ /* 0x000f22000c1e1b00 */
[----:B---3--:R-:W-:Y:S01]  /*09a0*/  MOV R14, UR12 ;  /* 0x0000000c000e7c02 */ /* 0x008fe20008000f00 */
[----:B------:R-:W-:Y:S01]  /*09b0*/  IMAD.U32 R15, RZ, RZ, UR13 ;  /* 0x0000000dff0f7e24 */ /* 0x000fe2000f8e00ff */
[----:B------:R-:W-:Y:S01]  /*09c0*/  MOV R10, UR14 ;  /* 0x0000000e000a7c02 */ /* 0x000fe20008000f00 */
[----:B------:R-:W-:Y:S01]  /*09d0*/  IMAD.U32 R11, RZ, RZ, UR15 ;  /* 0x0000000fff0b7e24 */ /* 0x000fe2000f8e00ff */
[----:B------:R-:W-:Y:S01]  /*09e0*/  @!P0 IADD3 R17, PT, PT, R21, UR4, RZ ;  /* 0x0000000415118c10 */ /* 0x000fe2000fffe0ff */
[----:B------:R-:W-:Y:S01]  /*09f0*/  @!P0 IMAD R19, R19, UR18, R0 ;  /* 0x0000001213138c24 */ /* 0x000fe2000f8e0200 */
[----:B------:R-:W2:Y:S04]  /*0a00*/  @P1 LDG.E.64 R6, desc[UR16][R6.64] ;  /* 0x0000001006061981 */ /* 0x000ea8000c1e1b00 */
[----:B------:R-:W2:Y:S01]  /*0a10*/  @P1 LDG.E.64 R8, desc[UR16][R8.64+0x8] ;  /* 0x0000081008081981 */ /* 0x000ea2000c1e1b00 */
[----:B------:R-:W-:-:S04]  /*0a20*/  @!P0 IMAD.WIDE.U32 R14, R17, 0x8, R14 ;  /* 0x00000008110e8825 */ /* 0x000fc800078e000e */
[----:B------:R-:W-:Y:S02]  /*0a30*/  @!P0 IMAD.WIDE R10, R19, 0x8, R10 ;  /* 0x00000008130a8825 */ /* 0x000fe400078e020a */
[----:B------:R-:W3:Y:S04]  /*0a40*/  @!P0 LDG.E.64 R14, desc[UR16][R14.64] ;  /* 0x000000100e0e8981 */ /* 0x000ee8000c1e1b00 */
[----:B------:R-:W3:Y:S01]  /*0a50*/  @!P0 LDG.E.64 R10, desc[UR16][R10.64] ;  /* 0x000000100a0a8981 */ /* 0x000ee2000c1e1b00 */
[----:B----4-:R-:W-:-:S08]  /*0a60*/  @P1 DFMA R2, R2, R4, R12 ;  /* 0x000000040202122b */ /* 0x010fd0000000000c */
[----:B--2---:R-:W-:-:S08]  /*0a70*/  @P1 DFMA R12, R8, R6, R2 ;  /* 0x00000006080c122b */ /* 0x004fd00000000002 */
[----:B---3--:R-:W-:-:S11]  /*0a80*/  @!P0 DFMA R12, R14, R10, R12 ;  /* 0x0000000a0e0c822b */ /* 0x008fd6000000000c */
.L_x_2:
[----:B------:R-:W1:Y:S01]  /*0a90*/  LDC.64 R2, c[0x0][0x390] ;  /* 0x0000e400ff027b82 */ /* 0x000e620000000a00 */
[----:B------:R-:W-:-:S05]  /*0aa0*/  IADD3 R21, PT, PT, R0, R21, RZ ;  /* 0x0000001500157210 */ /* 0x000fca0007ffe0ff */
[----:B-1----:R-:W-:-:S05]  /*0ab0*/  IMAD.WIDE R2, R21, 0x8, R2 ;  /* 0x0000000815027825 */ /* 0x002fca00078e0202 */
[----:B0-----:R-:W-:Y:S01]  /*0ac0*/  STG.E.64 desc[UR16][R2.64], R12 ;  /* 0x0000000c02007986 */ /* 0x001fe2000c101b10 */
[----:B------:R-:W-:Y:S05]  /*0ad0*/  EXIT ;  /* 0x000000000000794d */ /* 0x000fea0003800000 */
.L_x_4:
[----:B------:R-:W-:-:S00]  /*0ae0*/  BRA `(.L_x_4) ;  /* 0xfffffffc00fc7947 */ /* 0x000fc0000383ffff */
[----:B------:R-:W-:-:S00]  /*0af0*/  NOP ;  /* 0x0000000000007918 */ /* 0x000fc00000000000 */
        /* <DEDUP_REMOVED lines=8> */
.L_x_5:


//--------------------- .nv.shared.reserved.0     --------------------------
	.section	.nv.shared.reserved.0,"aw",@nobits
	.weak		__nv_reservedSMEM_offset_0_alias
	.size		__nv_reservedSMEM_offset_0_alias, 0, 64
	.other		__nv_reservedSMEM_offset_0_alias,@"STO_CUDA_RESERVED_SHARED STV_DEFAULT"
__nv_reservedSMEM_offset_0_alias:
	.zero		0
	.zero		64


//--------------------- .nv.constant0._Z13matrixMulCUDAPdS_S_i --------------------------
	.section	.nv.constant0._Z13matrixMulCUDAPdS_S_i,"a",@progbits
	.sectionflags	@""
	.align	4
.nv.constant0._Z13matrixMulCUDAPdS_S_i:
	.zero		924


//--------------------- SYMBOLS --------------------------

	.type		.nv.reservedSmem.offset0,@object
	.size		.nv.reservedSmem.offset0,0x4
